//
// Generated by NVIDIA NVVM Compiler
//
// Compiler Build ID: CL-36424714
// Cuda compilation tools, release 13.0, V13.0.88
// Based on NVVM 20.0.0
//

.version 9.0
.target sm_100
.address_size 64

	// .globl	_Z17buildStringKernelPcPiS_S0_

.visible .entry _Z17buildStringKernelPcPiS_S0_(
	.param .u64 .ptr .align 1 _Z17buildStringKernelPcPiS_S0__param_0,
	.param .u64 .ptr .align 1 _Z17buildStringKernelPcPiS_S0__param_1,
	.param .u64 .ptr .align 1 _Z17buildStringKernelPcPiS_S0__param_2,
	.param .u64 .ptr .align 1 _Z17buildStringKernelPcPiS_S0__param_3
)
{
	.reg .pred 	%p<11>;
	.reg .b16 	%rs<2>;
	.reg .b32 	%r<30>;
	.reg .b64 	%rd<23>;

	ld.param.u64 	%rd3, [_Z17buildStringKernelPcPiS_S0__param_0];
	ld.param.u64 	%rd4, [_Z17buildStringKernelPcPiS_S0__param_1];
	ld.param.u64 	%rd6, [_Z17buildStringKernelPcPiS_S0__param_2];
	ld.param.u64 	%rd5, [_Z17buildStringKernelPcPiS_S0__param_3];
	cvta.to.global.u64 	%rd1, %rd6;
	mov.u32 	%r17, %ctaid.x;
	mov.u32 	%r18, %ntid.x;
	mov.u32 	%r19, %tid.x;
	mad.lo.s32 	%r1, %r17, %r18, %r19;
	setp.gt.s32 	%p1, %r1, 7;
	@%p1 bra 	$L__BB0_13;
	cvta.to.global.u64 	%rd7, %rd3;
	cvta.to.global.u64 	%rd8, %rd4;
	cvta.to.global.u64 	%rd9, %rd5;
	cvt.s64.s32 	%rd10, %r1;
	add.s64 	%rd11, %rd7, %rd10;
	ld.global.u8 	%rs1, [%rd11];
	mul.wide.s32 	%rd12, %r1, 4;
	add.s64 	%rd13, %rd8, %rd12;
	ld.global.u32 	%r2, [%rd13];
	add.s64 	%rd14, %rd9, %rd12;
	ld.global.u32 	%r3, [%rd14];
	setp.lt.s32 	%p2, %r2, 1;
	@%p2 bra 	$L__BB0_13;
	and.b32  	%r4, %r2, 7;
	setp.lt.u32 	%p3, %r2, 8;
	mov.b32 	%r28, 0;
	@%p3 bra 	$L__BB0_5;
	and.b32  	%r28, %r2, 2147483640;
	neg.s32 	%r26, %r28;
	add.s64 	%rd2, %rd1, 3;
	mov.u32 	%r25, %r3;
$L__BB0_4:
	.pragma "nounroll";
	cvt.s64.s32 	%rd15, %r25;
	add.s64 	%rd16, %rd2, %rd15;
	st.global.u8 	[%rd16+-3], %rs1;
	st.global.u8 	[%rd16+-2], %rs1;
	st.global.u8 	[%rd16+-1], %rs1;
	st.global.u8 	[%rd16], %rs1;
	st.global.u8 	[%rd16+1], %rs1;
	st.global.u8 	[%rd16+2], %rs1;
	st.global.u8 	[%rd16+3], %rs1;
	st.global.u8 	[%rd16+4], %rs1;
	add.s32 	%r26, %r26, 8;
	add.s32 	%r25, %r25, 8;
	setp.ne.s32 	%p4, %r26, 0;
	@%p4 bra 	$L__BB0_4;
$L__BB0_5:
	setp.eq.s32 	%p5, %r4, 0;
	@%p5 bra 	$L__BB0_13;
	and.b32  	%r12, %r2, 3;
	setp.lt.u32 	%p6, %r4, 4;
	@%p6 bra 	$L__BB0_8;
	add.s32 	%r21, %r28, %r3;
	cvt.s64.s32 	%rd17, %r21;
	add.s64 	%rd18, %rd1, %rd17;
	st.global.u8 	[%rd18], %rs1;
	st.global.u8 	[%rd18+1], %rs1;
	st.global.u8 	[%rd18+2], %rs1;
	st.global.u8 	[%rd18+3], %rs1;
	add.s32 	%r28, %r28, 4;
$L__BB0_8:
	setp.eq.s32 	%p7, %r12, 0;
	@%p7 bra 	$L__BB0_13;
	setp.eq.s32 	%p8, %r12, 1;
	@%p8 bra 	$L__BB0_11;
	add.s32 	%r22, %r28, %r3;
	cvt.s64.s32 	%rd19, %r22;
	add.s64 	%rd20, %rd1, %rd19;
	st.global.u8 	[%rd20], %rs1;
	st.global.u8 	[%rd20+1], %rs1;
	add.s32 	%r28, %r28, 2;
$L__BB0_11:
	and.b32  	%r23, %r2, 1;
	setp.eq.b32 	%p9, %r23, 1;
	not.pred 	%p10, %p9;
	@%p10 bra 	$L__BB0_13;
	add.s32 	%r24, %r28, %r3;
	cvt.s64.s32 	%rd21, %r24;
	add.s64 	%rd22, %rd1, %rd21;
	st.global.u8 	[%rd22], %rs1;
$L__BB0_13:
	ret;

}


// ===== COMPILED SASS (sm_100) =====

	.target	sm_100

	.elftype	@"ET_EXEC"


//--------------------- .note.nv.tkinfo           --------------------------
	.section	.note.nv.tkinfo,"",@"SHT_NOTE"
	.sectionflags	@"SHF_NOTE_NV_TKINFO"
	.tkinfo
        /*0018*/ 	.word	0x00000002
        /*0030*/ 	.string	""
        /*0030*/ 	.string	"ptxas"
        /*0030*/ 	.string	"Cuda compilation tools, release 13.0, V13.0.88"
        /*0030*/ 	.string	"Build cuda_13.0.r13.0/compiler.36424714_0"
        /*0030*/ 	.string	"-arch sm_100 -m 64 "



//--------------------- .note.nv.cuinfo           --------------------------
	.section	.note.nv.cuinfo,"",@"SHT_NOTE"
	.sectionflags	@"SHF_NOTE_NV_CUINFO"
        /*0018*/ 	.short	0x0002
        /*001a*/ 	.short	0x0064
        /*001c*/ 	.short	0x0082
	.zero		2


//--------------------- .nv.info                  --------------------------
	.section	.nv.info,"",@"SHT_CUDA_INFO"
	.align	4


	//----- nvinfo : EIATTR_REGCOUNT
	.align		4
        /*0000*/ 	.byte	0x04, 0x2f
        /*0002*/ 	.short	(.L_1 - .L_0)
	.align		4
.L_0:
        /*0004*/ 	.word	index@(_Z17buildStringKernelPcPiS_S0_)
        /*0008*/ 	.word	0x00000010


	//----- nvinfo : EIATTR_FRAME_SIZE
	.align		4
.L_1:
        /*000c*/ 	.byte	0x04, 0x11
        /*000e*/ 	.short	(.L_3 - .L_2)
	.align		4
.L_2:
        /*0010*/ 	.word	index@(_Z17buildStringKernelPcPiS_S0_)
        /*0014*/ 	.word	0x00000000


	//----- nvinfo : EIATTR_MIN_STACK_SIZE
	.align		4
.L_3:
        /*0018*/ 	.byte	0x04, 0x12
        /*001a*/ 	.short	(.L_5 - .L_4)
	.align		4
.L_4:
        /*001c*/ 	.word	index@(_Z17buildStringKernelPcPiS_S0_)
        /*0020*/ 	.word	0x00000000
.L_5:


//--------------------- .nv.compat                --------------------------
	.section	.nv.compat,"",@"SHT_CUDA_COMPAT_INFO"
	.align	4
        /*0000*/ 	.byte	0x02, 0x09, 0x00, 0x00, 0x02, 0x02, 0x01, 0x00, 0x02, 0x05, 0x05, 0x00, 0x03, 0x07, 0x01, 0x01
        /*0010*/ 	.byte	0x02, 0x03, 0x00, 0x00, 0x02, 0x06, 0x01, 0x00, 0x04, 0x0b, 0x08, 0x00, 0x09, 0x00, 0x00, 0x00
        /*0020*/ 	.byte	0x00, 0x00, 0x00, 0x00


//--------------------- .nv.info._Z17buildStringKernelPcPiS_S0_ --------------------------
	.section	.nv.info._Z17buildStringKernelPcPiS_S0_,"",@"SHT_CUDA_INFO"
	.sectionflags	@""
	.align	4


	//----- nvinfo : EIATTR_CUDA_API_VERSION
	.align		4
        /*0000*/ 	.byte	0x04, 0x37
        /*0002*/ 	.short	(.L_7 - .L_6)
.L_6:
        /*0004*/ 	.word	0x00000082


	//----- nvinfo : EIATTR_KPARAM_INFO
	.align		4
.L_7:
        /*0008*/ 	.byte	0x04, 0x17
        /*000a*/ 	.short	(.L_9 - .L_8)
.L_8:
        /*000c*/ 	.word	0x00000000
        /*0010*/ 	.short	0x0003
        /*0012*/ 	.short	0x0018
        /*0014*/ 	.byte	0x00, 0xf5, 0x21, 0x00


	//----- nvinfo : EIATTR_KPARAM_INFO
	.align		4
.L_9:
        /*0018*/ 	.byte	0x04, 0x17
        /*001a*/ 	.short	(.L_11 - .L_10)
.L_10:
        /*001c*/ 	.word	0x00000000
        /*0020*/ 	.short	0x0002
        /*0022*/ 	.short	0x0010
        /*0024*/ 	.byte	0x00, 0xf5, 0x21, 0x00


	//----- nvinfo : EIATTR_KPARAM_INFO
	.align		4
.L_11:
        /*0028*/ 	.byte	0x04, 0x17
        /*002a*/ 	.short	(.L_13 - .L_12)
.L_12:
        /*002c*/ 	.word	0x00000000
        /*0030*/ 	.short	0x0001
        /*0032*/ 	.short	0x0008
        /*0034*/ 	.byte	0x00, 0xf5, 0x21, 0x00


	//----- nvinfo : EIATTR_KPARAM_INFO
	.align		4
.L_13:
        /*0038*/ 	.byte	0x04, 0x17
        /*003a*/ 	.short	(.L_15 - .L_14)
.L_14:
        /*003c*/ 	.word	0x00000000
        /*0040*/ 	.short	0x0000
        /*0042*/ 	.short	0x0000
        /*0044*/ 	.byte	0x00, 0xf5, 0x21, 0x00


	//----- nvinfo : EIATTR_SPARSE_MMA_MASK
	.align		4
.L_15:
        /*0048*/ 	.byte	0x03, 0x50
        /*004a*/ 	.short	0x0000


	//----- nvinfo : EIATTR_MAXREG_COUNT
	.align		4
        /*004c*/ 	.byte	0x03, 0x1b
        /*004e*/ 	.short	0x00ff


	//----- nvinfo : EIATTR_MERCURY_ISA_VERSION
	.align		4
        /*0050*/ 	.byte	0x03, 0x5f
        /*0052*/ 	.short	0x0101


	//----- nvinfo : EIATTR_VRC_CTA_INIT_COUNT
	.align		4
        /*0054*/ 	.byte	0x02, 0x4a
	.zero		1
	.zero		1


	//----- nvinfo : EIATTR_EXIT_INSTR_OFFSETS
	.align		4
        /*0058*/ 	.byte	0x04, 0x1c
        /*005a*/ 	.short	(.L_17 - .L_16)


	//   ....[0]....
.L_16:
        /*005c*/ 	.word	0x00000060


	//   ....[1]....
        /*0060*/ 	.word	0x00000110


	//   ....[2]....
        /*0064*/ 	.word	0x000002e0


	//   ....[3]....
        /*0068*/ 	.word	0x000003e0


	//   ....[4]....
        /*006c*/ 	.word	0x00000480


	//   ....[5]....
        /*0070*/ 	.word	0x000004f0


	//----- nvinfo : EIATTR_CRS_STACK_SIZE
	.align		4
.L_17:
        /*0074*/ 	.byte	0x04, 0x1e
        /*0076*/ 	.short	(.L_19 - .L_18)
.L_18:
        /*0078*/ 	.word	0x00000000


	//----- nvinfo : EIATTR_CBANK_PARAM_SIZE
	.align		4
.L_19:
        /*007c*/ 	.byte	0x03, 0x19
        /*007e*/ 	.short	0x0020


	//----- nvinfo : EIATTR_PARAM_CBANK
	.align		4
        /*0080*/ 	.byte	0x04, 0x0a
        /*0082*/ 	.short	(.L_21 - .L_20)
	.align		4
.L_20:
        /*0084*/ 	.word	index@(.nv.constant0._Z17buildStringKernelPcPiS_S0_)
        /*0088*/ 	.short	0x0380
        /*008a*/ 	.short	0x0020


	//----- nvinfo : EIATTR_SW_WAR
	.align		4
.L_21:
        /*008c*/ 	.byte	0x04, 0x36
        /*008e*/ 	.short	(.L_23 - .L_22)
.L_22:
        /*0090*/ 	.word	0x00000008
.L_23:


//--------------------- .nv.callgraph             --------------------------
	.section	.nv.callgraph,"",@"SHT_CUDA_CALLGRAPH"
	.align	4
	.sectionentsize	8
	.align		4
        /*0000*/ 	.word	0x00000000
	.align		4
        /*0004*/ 	.word	0xffffffff
	.align		4
        /*0008*/ 	.word	0x00000000
	.align		4
        /*000c*/ 	.word	0xfffffffe
	.align		4
        /*0010*/ 	.word	0x00000000
	.align		4
        /*0014*/ 	.word	0xfffffffd
	.align		4
        /*0018*/ 	.word	0x00000000
	.align		4
        /*001c*/ 	.word	0xfffffffc


//--------------------- .text._Z17buildStringKernelPcPiS_S0_ --------------------------
	.section	.text._Z17buildStringKernelPcPiS_S0_,"ax",@progbits
	.align	128
        .global         _Z17buildStringKernelPcPiS_S0_
        .type           _Z17buildStringKernelPcPiS_S0_,@function
        .size           _Z17buildStringKernelPcPiS_S0_,(.L_x_6 - _Z17buildStringKernelPcPiS_S0_)
        .other          _Z17buildStringKernelPcPiS_S0_,@"STO_CUDA_ENTRY STV_DEFAULT"
_Z17buildStringKernelPcPiS_S0_:
.text._Z17buildStringKernelPcPiS_S0_:
[----:B------:R-:W-:Y:S01]  /*0000*/  LDC R1, c[0x0][0x37c] ;  /* 0x0000df00ff017b82 */ /* 0x000fe20000000800 */
[----:B------:R-:W0:Y:S07]  /*0010*/  S2R R0, SR_TID.X ;  /* 0x0000000000007919 */ /* 0x000e2e0000002100 */
[----:B------:R-:W0:Y:S08]  /*0020*/  S2UR UR4, SR_CTAID.X ;  /* 0x00000000000479c3 */ /* 0x000e300000002500 */
[----:B------:R-:W0:Y:S02]  /*0030*/  LDC R7, c[0x0][0x360] ;  /* 0x0000d800ff077b82 */ /* 0x000e240000000800 */
[----:B0-----:R-:W-:-:S05]  /*0040*/  IMAD R7, R7, UR4, R0 ;  /* 0x0000000407077c24 */ /* 0x001fca000f8e0200 */
[----:B------:R-:W-:-:S13]  /*0050*/  ISETP.GT.AND P0, PT, R7, 0x7, PT ;  /* 0x000000070700780c */ /* 0x000fda0003f04270 */
[----:B------:R-:W-:Y:S05]  /*0060*/  @P0 EXIT ;  /* 0x000000000000094d */ /* 0x000fea0003800000 */
[----:B------:R-:W0:Y:S01]  /*0070*/  LDC.64 R2, c[0x0][0x388] ;  /* 0x0000e200ff027b82 */ /* 0x000e220000000a00 */
[----:B------:R-:W1:Y:S01]  /*0080*/  LDCU.64 UR4, c[0x0][0x358] ;  /* 0x00006b00ff0477ac */ /* 0x000e620008000a00 */
[----:B------:R-:W2:Y:S06]  /*0090*/  LDCU.64 UR6, c[0x0][0x380] ;  /* 0x00007000ff0677ac */ /* 0x000eac0008000a00 */
[----:B------:R-:W3:Y:S01]  /*00a0*/  LDC.64 R4, c[0x0][0x398] ;  /* 0x0000e600ff047b82 */ /* 0x000ee20000000a00 */
[----:B0-----:R-:W-:-:S05]  /*00b0*/  IMAD.WIDE R2, R7, 0x4, R2 ;  /* 0x0000000407027825 */ /* 0x001fca00078e0202 */
[----:B-1----:R-:W4:Y:S01]  /*00c0*/  LDG.E R0, desc[UR4][R2.64] ;  /* 0x0000000402007981 */ /* 0x002f22000c1e1900 */
[C---:B--2---:R-:W-:Y:S01]  /*00d0*/  IADD3 R6, P1, PT, R7.reuse, UR6, RZ ;  /* 0x0000000607067c10 */ /* 0x044fe2000ff3e0ff */
[----:B---3--:R-:W-:-:S03]  /*00e0*/  IMAD.WIDE R4, R7, 0x4, R4 ;  /* 0x0000000407047825 */ /* 0x008fc600078e0204 */
[----:B------:R-:W-:Y:S02]  /*00f0*/  LEA.HI.X.SX32 R7, R7, UR7, 0x1, P1 ;  /* 0x0000000707077c11 */ /* 0x000fe400088f0eff */
[----:B----4-:R-:W-:-:S13]  /*0100*/  ISETP.GE.AND P0, PT, R0, 0x1, PT ;  /* 0x000000010000780c */ /* 0x010fda0003f06270 */
[----:B------:R-:W-:Y:S05]  /*0110*/  @!P0 EXIT ;  /* 0x000000000000894d */ /* 0x000fea0003800000 */
[----:B------:R0:W5:Y:S04]  /*0120*/  LDG.E R4, desc[UR4][R4.64] ;  /* 0x0000000404047981 */ /* 0x000168000c1e1900 */
[----:B------:R0:W5:Y:S01]  /*0130*/  LDG.E.U8 R7, desc[UR4][R6.64] ;  /* 0x0000000406077981 */ /* 0x000162000c1e1100 */
[C---:B------:R-:W-:Y:S01]  /*0140*/  ISETP.GE.U32.AND P1, PT, R0.reuse, 0x8, PT ;  /* 0x000000080000780c */ /* 0x040fe20003f26070 */
[----:B------:R-:W-:Y:S01]  /*0150*/  BSSY.RECONVERGENT B0, `(.L_x_0) ;  /* 0x0000018000007945 */ /* 0x000fe20003800200 */
[----:B------:R-:W-:Y:S01]  /*0160*/  LOP3.LUT R8, R0, 0x7, RZ, 0xc0, !PT ;  /* 0x0000000700087812 */ /* 0x000fe200078ec0ff */
[----:B------:R-:W-:-:S03]  /*0170*/  IMAD.MOV.U32 R9, RZ, RZ, RZ ;  /* 0x000000ffff097224 */ /* 0x000fc600078e00ff */
[----:B------:R-:W-:-:S07]  /*0180*/  ISETP.NE.AND P0, PT, R8, RZ, PT ;  /* 0x000000ff0800720c */ /* 0x000fce0003f05270 */
[----:B0-----:R-:W-:Y:S06]  /*0190*/  @!P1 BRA `(.L_x_1) ;  /* 0x00000000004c9947 */ /* 0x001fec0003800000 */
[----:B------:R-:W0:Y:S01]  /*01a0*/  LDC.64 R12, c[0x0][0x390] ;  /* 0x0000e400ff0c7b82 */ /* 0x000e220000000a00 */
[----:B------:R-:W-:Y:S01]  /*01b0*/  LOP3.LUT R9, R0, 0x7ffffff8, RZ, 0xc0, !PT ;  /* 0x7ffffff800097812 */ /* 0x000fe200078ec0ff */
[----:B-----5:R-:W-:-:S04]  /*01c0*/  IMAD.MOV.U32 R11, RZ, RZ, R4 ;  /* 0x000000ffff0b7224 */ /* 0x020fc800078e0004 */
[----:B------:R-:W-:-:S07]  /*01d0*/  IMAD.MOV R5, RZ, RZ, -R9 ;  /* 0x000000ffff057224 */ /* 0x000fce00078e0a09 */
.L_x_2:
[----:B------:R-:W-:Y:S01]  /*01e0*/  SHF.R.S32.HI R6, RZ, 0x1f, R11 ;  /* 0x0000001fff067819 */ /* 0x000fe2000001140b */
[----:B------:R-:W-:Y:S01]  /*01f0*/  VIADD R5, R5, 0x8 ;  /* 0x0000000805057836 */ /* 0x000fe20000000000 */
[C---:B01----:R-:W-:Y:S01]  /*0200*/  IADD3 R2, P1, P2, R11.reuse, 0x3, R12 ;  /* 0x000000030b027810 */ /* 0x043fe20007a3e00c */
[----:B------:R-:W-:-:S03]  /*0210*/  VIADD R11, R11, 0x8 ;  /* 0x000000080b0b7836 */ /* 0x000fc60000000000 */
[----:B------:R-:W-:Y:S02]  /*0220*/  IADD3.X R3, PT, PT, R6, R13, RZ, P1, P2 ;  /* 0x0000000d06037210 */ /* 0x000fe40000fe44ff */
[----:B------:R-:W-:-:S03]  /*0230*/  ISETP.NE.AND P1, PT, R5, RZ, PT ;  /* 0x000000ff0500720c */ /* 0x000fc60003f25270 */
[----:B------:R1:W-:Y:S04]  /*0240*/  STG.E.U8 desc[UR4][R2.64+-0x3], R7 ;  /* 0xfffffd0702007986 */ /* 0x0003e8000c101104 */
[----:B------:R1:W-:Y:S04]  /*0250*/  STG.E.U8 desc[UR4][R2.64+-0x2], R7 ;  /* 0xfffffe0702007986 */ /* 0x0003e8000c101104 */
[----:B------:R1:W-:Y:S04]  /*0260*/  STG.E.U8 desc[UR4][R2.64+-0x1], R7 ;  /* 0xffffff0702007986 */ /* 0x0003e8000c101104 */
[----:B------:R1:W-:Y:S04]  /*0270*/  STG.E.U8 desc[UR4][R2.64], R7 ;  /* 0x0000000702007986 */ /* 0x0003e8000c101104 */
[----:B------:R1:W-:Y:S04]  /*0280*/  STG.E.U8 desc[UR4][R2.64+0x1], R7 ;  /* 0x0000010702007986 */ /* 0x0003e8000c101104 */
[----:B------:R1:W-:Y:S04]  /*0290*/  STG.E.U8 desc[UR4][R2.64+0x2], R7 ;  /* 0x0000020702007986 */ /* 0x0003e8000c101104 */
[----:B------:R1:W-:Y:S04]  /*02a0*/  STG.E.U8 desc[UR4][R2.64+0x3], R7 ;  /* 0x0000030702007986 */ /* 0x0003e8000c101104 */
[----:B------:R1:W-:Y:S01]  /*02b0*/  STG.E.U8 desc[UR4][R2.64+0x4], R7 ;  /* 0x0000040702007986 */ /* 0x0003e2000c101104 */
[----:B------:R-:W-:Y:S05]  /*02c0*/  @P1 BRA `(.L_x_2) ;  /* 0xfffffffc00c41947 */ /* 0x000fea000383ffff */
.L_x_1:
[----:B------:R-:W-:Y:S05]  /*02d0*/  BSYNC.RECONVERGENT B0 ;  /* 0x0000000000007941 */ /* 0x000fea0003800200 */
.L_x_0:
[----:B------:R-:W-:Y:S05]  /*02e0*/  @!P0 EXIT ;  /* 0x000000000000894d */ /* 0x000fea0003800000 */
[----:B------:R-:W-:Y:S01]  /*02f0*/  ISETP.GE.U32.AND P0, PT, R8, 0x4, PT ;  /* 0x000000040800780c */ /* 0x000fe20003f06070 */
[----:B------:R-:W-:Y:S01]  /*0300*/  BSSY.RECONVERGENT B0, `(.L_x_3) ;  /* 0x000000d000007945 */ /* 0x000fe20003800200 */
[----:B------:R-:W-:-:S04]  /*0310*/  LOP3.LUT R5, R0, 0x3, RZ, 0xc0, !PT ;  /* 0x0000000300057812 */ /* 0x000fc800078ec0ff */
[----:B------:R-:W-:-:S07]  /*0320*/  ISETP.NE.AND P1, PT, R5, RZ, PT ;  /* 0x000000ff0500720c */ /* 0x000fce0003f25270 */
[----:B------:R-:W-:Y:S06]  /*0330*/  @!P0 BRA `(.L_x_4) ;  /* 0x0000000000248947 */ /* 0x000fec0003800000 */
[----:B------:R-:W0:Y:S01]  /*0340*/  LDCU.64 UR6, c[0x0][0x390] ;  /* 0x00007200ff0677ac */ /* 0x000e220008000a00 */
[----:B-1---5:R-:W-:Y:S02]  /*0350*/  IMAD.IADD R3, R4, 0x1, R9 ;  /* 0x0000000104037824 */ /* 0x022fe400078e0209 */
[----:B------:R-:W-:-:S03]  /*0360*/  VIADD R9, R9, 0x4 ;  /* 0x0000000409097836 */ /* 0x000fc60000000000 */
[----:B0-----:R-:W-:-:S04]  /*0370*/  IADD3 R2, P0, PT, R3, UR6, RZ ;  /* 0x0000000603027c10 */ /* 0x001fc8000ff1e0ff */
[----:B------:R-:W-:-:S05]  /*0380*/  LEA.HI.X.SX32 R3, R3, UR7, 0x1, P0 ;  /* 0x0000000703037c11 */ /* 0x000fca00080f0eff */
[----:B------:R0:W-:Y:S04]  /*0390*/  STG.E.U8 desc[UR4][R2.64], R7 ;  /* 0x0000000702007986 */ /* 0x0001e8000c101104 */
[----:B------:R0:W-:Y:S04]  /*03a0*/  STG.E.U8 desc[UR4][R2.64+0x1], R7 ;  /* 0x0000010702007986 */ /* 0x0001e8000c101104 */
[----:B------:R0:W-:Y:S04]  /*03b0*/  STG.E.U8 desc[UR4][R2.64+0x2], R7 ;  /* 0x0000020702007986 */ /* 0x0001e8000c101104 */
[----:B------:R0:W-:Y:S02]  /*03c0*/  STG.E.U8 desc[UR4][R2.64+0x3], R7 ;  /* 0x0000030702007986 */ /* 0x0001e4000c101104 */
.L_x_4:
[----:B------:R-:W-:Y:S05]  /*03d0*/  BSYNC.RECONVERGENT B0 ;  /* 0x0000000000007941 */ /* 0x000fea0003800200 */
.L_x_3:
[----:B------:R-:W-:Y:S05]  /*03e0*/  @!P1 EXIT ;  /* 0x000000000000994d */ /* 0x000fea0003800000 */
[----:B------:R-:W-:Y:S02]  /*03f0*/  ISETP.NE.AND P0, PT, R5, 0x1, PT ;  /* 0x000000010500780c */ /* 0x000fe40003f05270 */
[----:B------:R-:W-:-:S04]  /*0400*/  LOP3.LUT R0, R0, 0x1, RZ, 0xc0, !PT ;  /* 0x0000000100007812 */ /* 0x000fc800078ec0ff */
[----:B------:R-:W-:-:S07]  /*0410*/  ISETP.NE.U32.AND P1, PT, R0, 0x1, PT ;  /* 0x000000010000780c */ /* 0x000fce0003f25070 */
[----:B------:R-:W2:Y:S01]  /*0420*/  @P0 LDC.64 R10, c[0x0][0x390] ;  /* 0x0000e400ff0a0b82 */ /* 0x000ea20000000a00 */
[----:B01---5:R-:W-:-:S05]  /*0430*/  @P0 IMAD.IADD R3, R4, 0x1, R9 ;  /* 0x0000000104030824 */ /* 0x023fca00078e0209 */
[----:B--2---:R-:W-:-:S04]  /*0440*/  @P0 IADD3 R2, P2, PT, R3, R10, RZ ;  /* 0x0000000a03020210 */ /* 0x004fc80007f5e0ff */
[----:B------:R-:W-:-:S05]  /*0450*/  @P0 LEA.HI.X.SX32 R3, R3, R11, 0x1, P2 ;  /* 0x0000000b03030211 */ /* 0x000fca00010f0eff */
[----:B------:R0:W-:Y:S04]  /*0460*/  @P0 STG.E.U8 desc[UR4][R2.64], R7 ;  /* 0x0000000702000986 */ /* 0x0001e8000c101104 */
[----:B------:R0:W-:Y:S01]  /*0470*/  @P0 STG.E.U8 desc[UR4][R2.64+0x1], R7 ;  /* 0x0000010702000986 */ /* 0x0001e2000c101104 */
[----:B------:R-:W-:Y:S05]  /*0480*/  @P1 EXIT ;  /* 0x000000000000194d */ /* 0x000fea0003800000 */
[----:B------:R-:W0:Y:S01]  /*0490*/  LDCU.64 UR6, c[0x0][0x390] ;  /* 0x00007200ff0677ac */ /* 0x000e220008000a00 */
[----:B------:R-:W-:-:S04]  /*04a0*/  @P0 VIADD R9, R9, 0x2 ;  /* 0x0000000209090836 */ /* 0x000fc80000000000 */
[----:B------:R-:W-:-:S05]  /*04b0*/  IMAD.IADD R4, R4, 0x1, R9 ;  /* 0x0000000104047824 */ /* 0x000fca00078e0209 */
[----:B0-----:R-:W-:-:S04]  /*04c0*/  IADD3 R2, P0, PT, R4, UR6, RZ ;  /* 0x0000000604027c10 */ /* 0x001fc8000ff1e0ff */
[----:B------:R-:W-:-:S05]  /*04d0*/  LEA.HI.X.SX32 R3, R4, UR7, 0x1, P0 ;  /* 0x0000000704037c11 */ /* 0x000fca00080f0eff */
[----:B------:R-:W-:Y:S01]  /*04e0*/  STG.E.U8 desc[UR4][R2.64], R7 ;  /* 0x0000000702007986 */ /* 0x000fe2000c101104 */
[----:B------:R-:W-:Y:S05]  /*04f0*/  EXIT ;  /* 0x000000000000794d */ /* 0x000fea0003800000 */
.L_x_5:
[----:B------:R-:W-:-:S00]  /*0500*/  BRA `(.L_x_5) ;  /* 0xfffffffc00fc7947 */ /* 0x000fc0000383ffff */
[----:B------:R-:W-:-:S00]  /*0510*/  NOP ;  /* 0x0000000000007918 */ /* 0x000fc00000000000 */
        /* <DEDUP_REMOVED lines=14> */
.L_x_6:


//--------------------- .nv.shared.reserved.0     --------------------------
	.section	.nv.shared.reserved.0,"aw",@nobits
	.weak		__nv_reservedSMEM_offset_0_alias
	.size		__nv_reservedSMEM_offset_0_alias, 0, 64
	.other		__nv_reservedSMEM_offset_0_alias,@"STO_CUDA_RESERVED_SHARED STV_DEFAULT"
__nv_reservedSMEM_offset_0_alias:
	.zero		0
	.zero		64


//--------------------- .nv.constant0._Z17buildStringKernelPcPiS_S0_ --------------------------
	.section	.nv.constant0._Z17buildStringKernelPcPiS_S0_,"a",@progbits
	.sectionflags	@""
	.align	4
.nv.constant0._Z17buildStringKernelPcPiS_S0_:
	.zero		928


//--------------------- SYMBOLS --------------------------

	.type		.nv.reservedSmem.offset0,@object
	.size		.nv.reservedSmem.offset0,0x4
